	.headerflags	@"EF_CUDA_TEXMODE_UNIFIED EF_CUDA_64BIT_ADDRESS EF_CUDA_ACCELERATORS EF_CUDA_SM90 EF_CUDA_VIRTUAL_SM(EF_CUDA_SM90)"
	.elftype	@"ET_EXEC"


//--------------------- .nv.info                  --------------------------
	.section	.nv.info,"",@"SHT_CUDA_INFO"
	.align	4


	//----- nvinfo : EIATTR_REGCOUNT
	.align		4
        /*0000*/ 	.byte	0x04, 0x2f
        /*0002*/ 	.short	(.L_1 - .L_0)
	.align		4
.L_0:
        /*0004*/ 	.word	index@(triton_poi_fused_convolution_relu_threshold_backward_2)
        /*0008*/ 	.word	0x0000000c


	//----- nvinfo : EIATTR_MIN_STACK_SIZE
	.align		4
.L_1:
        /*000c*/ 	.byte	0x04, 0x12
        /*000e*/ 	.short	(.L_3 - .L_2)
	.align		4
.L_2:
        /*0010*/ 	.word	index@(triton_poi_fused_convolution_relu_threshold_backward_2)
        /*0014*/ 	.word	0x00000000


	//----- nvinfo : EIATTR_FRAME_SIZE
	.align		4
.L_3:
        /*0018*/ 	.byte	0x04, 0x11
        /*001a*/ 	.short	(.L_5 - .L_4)
	.align		4
.L_4:
        /*001c*/ 	.word	index@(triton_poi_fused_convolution_relu_threshold_backward_2)
        /*0020*/ 	.word	0x00000000


	//----- nvinfo : EIATTR_MIN_STACK_SIZE
	.align		4
.L_5:
        /*0024*/ 	.byte	0x04, 0x12
        /*0026*/ 	.short	(.L_7 - .L_6)
	.align		4
.L_6:
        /*0028*/ 	.word	index@(triton_poi_fused_convolution_relu_threshold_backward_2)
        /*002c*/ 	.word	0x00000000
.L_7:


//--------------------- .nv.info.triton_poi_fused_convolution_relu_threshold_backward_2 --------------------------
	.section	.nv.info.triton_poi_fused_convolution_relu_threshold_backward_2,"",@"SHT_CUDA_INFO"
	.sectionflags	@""
	.align	4


	//----- nvinfo : EIATTR_CUDA_API_VERSION
	.align		4
        /*0000*/ 	.byte	0x04, 0x37
        /*0002*/ 	.short	(.L_9 - .L_8)
.L_8:
        /*0004*/ 	.word	0x0000007c


	//----- nvinfo : EIATTR_KPARAM_INFO
	.align		4
.L_9:
        /*0008*/ 	.byte	0x04, 0x17
        /*000a*/ 	.short	(.L_11 - .L_10)
.L_10:
        /*000c*/ 	.word	0x00000000
        /*0010*/ 	.short	0x0003
        /*0012*/ 	.short	0x0018
        /*0014*/ 	.byte	0x00, 0xf0, 0x11, 0x00


	//----- nvinfo : EIATTR_KPARAM_INFO
	.align		4
.L_11:
        /*0018*/ 	.byte	0x04, 0x17
        /*001a*/ 	.short	(.L_13 - .L_12)
.L_12:
        /*001c*/ 	.word	0x00000000
        /*0020*/ 	.short	0x0002
        /*0022*/ 	.short	0x0010
        /*0024*/ 	.byte	0x00, 0xf4, 0x21, 0x00


	//----- nvinfo : EIATTR_KPARAM_INFO
	.align		4
.L_13:
        /*0028*/ 	.byte	0x04, 0x17
        /*002a*/ 	.short	(.L_15 - .L_14)
.L_14:
        /*002c*/ 	.word	0x00000000
        /*0030*/ 	.short	0x0001
        /*0032*/ 	.short	0x0008
        /*0034*/ 	.byte	0x00, 0xf4, 0x21, 0x00


	//----- nvinfo : EIATTR_KPARAM_INFO
	.align		4
.L_15:
        /*0038*/ 	.byte	0x04, 0x17
        /*003a*/ 	.short	(.L_17 - .L_16)
.L_16:
        /*003c*/ 	.word	0x00000000
        /*0040*/ 	.short	0x0000
        /*0042*/ 	.short	0x0000
        /*0044*/ 	.byte	0x00, 0xf4, 0x21, 0x00


	//----- nvinfo : EIATTR_SPARSE_MMA_MASK
	.align		4
.L_17:
        /*0048*/ 	.byte	0x03, 0x50
        /*004a*/ 	.short	0x0000


	//----- nvinfo : EIATTR_MAXREG_COUNT
	.align		4
        /*004c*/ 	.byte	0x03, 0x1b
        /*004e*/ 	.short	0x00ff


	//----- nvinfo : EIATTR_EXIT_INSTR_OFFSETS
	.align		4
        /*0050*/ 	.byte	0x04, 0x1c
        /*0052*/ 	.short	(.L_19 - .L_18)


	//   ....[0]....
.L_18:
        /*0054*/ 	.word	0x00000240


	//----- nvinfo : EIATTR_REQNTID
	.align		4
.L_19:
        /*0058*/ 	.byte	0x04, 0x10
        /*005a*/ 	.short	(.L_21 - .L_20)
.L_20:
        /*005c*/ 	.word	0x00000100
        /*0060*/ 	.word	0x00000001
        /*0064*/ 	.word	0x00000001


	//----- nvinfo : EIATTR_CBANK_PARAM_SIZE
	.align		4
.L_21:
        /*0068*/ 	.byte	0x03, 0x19
        /*006a*/ 	.short	0x001c


	//----- nvinfo : EIATTR_PARAM_CBANK
	.align		4
        /*006c*/ 	.byte	0x04, 0x0a
        /*006e*/ 	.short	(.L_23 - .L_22)
	.align		4
.L_22:
        /*0070*/ 	.word	index@(.nv.constant0.triton_poi_fused_convolution_relu_threshold_backward_2)
        /*0074*/ 	.short	0x0210
        /*0076*/ 	.short	0x001c


	//----- nvinfo : EIATTR_SW_WAR
	.align		4
.L_23:
        /*0078*/ 	.byte	0x04, 0x36
        /*007a*/ 	.short	(.L_25 - .L_24)
.L_24:
        /*007c*/ 	.word	0x00000008
.L_25:


//--------------------- .nv.callgraph             --------------------------
	.section	.nv.callgraph,"",@"SHT_CUDA_CALLGRAPH"
	.align	4
	.sectionentsize	8
	.align		4
        /*0000*/ 	.word	0x00000000
	.align		4
        /*0004*/ 	.word	0xffffffff
	.align		4
        /*0008*/ 	.word	0x00000000
	.align		4
        /*000c*/ 	.word	0xfffffffe
	.align		4
        /*0010*/ 	.word	0x00000000
	.align		4
        /*0014*/ 	.word	0xfffffffd
	.align		4
        /*0018*/ 	.word	0x00000000
	.align		4
        /*001c*/ 	.word	0xfffffffc


//--------------------- .text.triton_poi_fused_convolution_relu_threshold_backward_2 --------------------------
	.section	.text.triton_poi_fused_convolution_relu_threshold_backward_2,"ax",@progbits
	.align	128
        .global         triton_poi_fused_convolution_relu_threshold_backward_2
        .type           triton_poi_fused_convolution_relu_threshold_backward_2,@function
        .size           triton_poi_fused_convolution_relu_threshold_backward_2,(.L_x_1 - triton_poi_fused_convolution_relu_threshold_backward_2)
        .other          triton_poi_fused_convolution_relu_threshold_backward_2,@"STO_CUDA_ENTRY STV_DEFAULT"
triton_poi_fused_convolution_relu_threshold_backward_2:
.text.triton_poi_fused_convolution_relu_threshold_backward_2:
[----:B------:R-:W-:Y:S01]  /*0000*/  LDC R1, c[0x0][0x28] ;  /* 0x00000a00ff017b82 */ /* 0x000fe20000000800 */
[----:B------:R-:W1:Y:S07]  /*0010*/  S2R R0, SR_TID.X ;  /* 0x0000000000007919 */ /* 0x000e6e0000002100 */
[----:B------:R-:W2:Y:S01]  /*0020*/  LDC.64 R4, c[0x0][0x218] ;  /* 0x00008600ff047b82 */ /* 0x000ea20000000a00 */
[----:B------:R-:W-:Y:S01]  /*0030*/  ULDC.64 UR4, c[0x0][0x208] ;  /* 0x0000820000047ab9 */ /* 0x000fe20000000a00 */
[----:B------:R-:W-:Y:S01]  /*0040*/  ULDC.64 UR6, c[0x0][0x220] ;  /* 0x0000880000067ab9 */ /* 0x000fe20000000a00 */
[----:B------:R-:W3:Y:S01]  /*0050*/  S2R R7, SR_CTAID.X ;  /* 0x0000000000077919 */ /* 0x000ee20000002500 */
[----:B-1----:R-:W-:Y:S01]  /*0060*/  IMAD.SHL.U32 R0, R0, 0x2, RZ ;  /* 0x0000000200007824 */ /* 0x002fe200078e00ff */
[----:B---3--:R-:W-:-:S04]  /*0070*/  SHF.R.S32.HI R2, RZ, 0x16, R7 ;  /* 0x00000016ff027819 */ /* 0x008fc80000011407 */
[----:B------:R-:W-:Y:S02]  /*0080*/  LOP3.LUT R0, R0, 0x1fe, RZ, 0xc0, !PT ;  /* 0x000001fe00007812 */ /* 0x000fe400078ec0ff */
[----:B------:R-:W-:-:S03]  /*0090*/  SGXT R2, R2, 0x1 ;  /* 0x000000010202781a */ /* 0x000fc60000000200 */
[----:B------:R-:W-:-:S05]  /*00a0*/  IMAD R7, R7, 0x200, R0 ;  /* 0x0000020007077824 */ /* 0x000fca00078e0200 */
[----:B------:R-:W-:Y:S02]  /*00b0*/  LEA.HI R0, R2, R7, RZ, 0xc ;  /* 0x0000000702007211 */ /* 0x000fe400078f60ff */
[----:B------:R-:W1:Y:S02]  /*00c0*/  LDC.64 R2, c[0x0][0x210] ;  /* 0x00008400ff027b82 */ /* 0x000e640000000a00 */
[----:B------:R-:W-:-:S05]  /*00d0*/  SHF.R.S32.HI R0, RZ, 0xc, R0 ;  /* 0x0000000cff007819 */ /* 0x000fca0000011400 */
[----:B------:R-:W-:-:S05]  /*00e0*/  IMAD.HI R6, R0, 0x2aaaaaab, RZ ;  /* 0x2aaaaaab00067827 */ /* 0x000fca00078e02ff */
[----:B------:R-:W-:-:S04]  /*00f0*/  SHF.R.U32.HI R9, RZ, 0x1f, R6 ;  /* 0x0000001fff097819 */ /* 0x000fc80000011606 */
[----:B------:R-:W-:-:S05]  /*0100*/  LEA.HI R9, R6, R9, RZ, 0x1c ;  /* 0x0000000906097211 */ /* 0x000fca00078fe0ff */
[----:B------:R-:W-:Y:S02]  /*0110*/  IMAD R9, R9, -0x60, R0 ;  /* 0xffffffa009097824 */ /* 0x000fe400078e0200 */
[----:B-1----:R-:W-:-:S04]  /*0120*/  IMAD.WIDE R2, R7, 0x4, R2 ;  /* 0x0000000407027825 */ /* 0x002fc800078e0202 */
[----:B--2---:R-:W-:Y:S02]  /*0130*/  IMAD.WIDE R4, R9, 0x4, R4 ;  /* 0x0000000409047825 */ /* 0x004fe400078e0204 */
[----:B------:R-:W2:Y:S04]  /*0140*/  LDG.E.64 R2, desc[UR4][R2.64] ;  /* 0x0000000402027981 */ /* 0x000ea8000c1e1b00 */
[----:B------:R-:W2:Y:S02]  /*0150*/  LDG.E.EL R4, desc[UR4][R4.64] ;  /* 0x0000000404047981 */ /* 0x000ea4000c2e1900 */
[C-C-:B--2---:R-:W-:Y:S01]  /*0160*/  FADD R0, R2.reuse, R4.reuse ;  /* 0x0000000402007221 */ /* 0x144fe20000000000 */
[----:B------:R-:W-:Y:S01]  /*0170*/  FADD R6, R3, R4 ;  /* 0x0000000403067221 */ /* 0x000fe20000000000 */
[----:B------:R-:W-:-:S02]  /*0180*/  FSETP.GEU.AND P1, PT, R2, -R4, PT ;  /* 0x800000040200720b */ /* 0x000fc40003f2e000 */
[----:B------:R-:W-:Y:S02]  /*0190*/  FSETP.GEU.AND P0, PT, R3, -R4, PT ;  /* 0x800000040300720b */ /* 0x000fe40003f0e000 */
[----:B------:R-:W-:Y:S02]  /*01a0*/  FSEL R0, R0, RZ, P1 ;  /* 0x000000ff00007208 */ /* 0x000fe40000800000 */
[----:B------:R-:W-:Y:S02]  /*01b0*/  FSEL R6, R6, RZ, P0 ;  /* 0x000000ff06067208 */ /* 0x000fe40000000000 */
[----:B------:R-:W-:Y:S02]  /*01c0*/  FSETP.GTU.AND P1, PT, R0, RZ, PT ;  /* 0x000000ff0000720b */ /* 0x000fe40003f2c000 */
[----:B------:R-:W-:Y:S02]  /*01d0*/  FSETP.GTU.AND P0, PT, R6, RZ, PT ;  /* 0x000000ff0600720b */ /* 0x000fe40003f0c000 */
[----:B------:R-:W-:-:S02]  /*01e0*/  SEL R0, RZ, 0x1, P1 ;  /* 0x00000001ff007807 */ /* 0x000fc40000800000 */
[----:B------:R-:W-:Y:S02]  /*01f0*/  SEL R5, RZ, 0x100, P0 ;  /* 0x00000100ff057807 */ /* 0x000fe40000000000 */
[----:B------:R-:W-:-:S03]  /*0200*/  IADD3 R2, P2, R7, UR6, RZ ;  /* 0x0000000607027c10 */ /* 0x000fc6000ff5e0ff */
[----:B------:R-:W-:Y:S01]  /*0210*/  IMAD.IADD R5, R0, 0x1, R5 ;  /* 0x0000000100057824 */ /* 0x000fe200078e0205 */
[----:B------:R-:W-:-:S05]  /*0220*/  LEA.HI.X.SX32 R3, R7, UR7, 0x1, P2 ;  /* 0x0000000707037c11 */ /* 0x000fca00090f0eff */
[----:B------:R-:W-:Y:S01]  /*0230*/  STG.E.U16 desc[UR4][R2.64], R5 ;  /* 0x0000000502007986 */ /* 0x000fe2000c101504 */
[----:B------:R-:W-:Y:S05]  /*0240*/  EXIT ;  /* 0x000000000000794d */ /* 0x000fea0003800000 */
.L_x_0:
[----:B------:R-:W-:-:S00]  /*0250*/  BRA `(.L_x_0) ;  /* 0xfffffffc00fc7947 */ /* 0x000fc0000383ffff */
[----:B------:R-:W-:-:S00]  /*0260*/  NOP ;  /* 0x0000000000007918 */ /* 0x000fc00000000000 */
        /* <DEDUP_REMOVED lines=9> */
.L_x_1:


//--------------------- .nv.constant0.triton_poi_fused_convolution_relu_threshold_backward_2 --------------------------
	.section	.nv.constant0.triton_poi_fused_convolution_relu_threshold_backward_2,"a",@progbits
	.sectionflags	@""
	.align	4
.nv.constant0.triton_poi_fused_convolution_relu_threshold_backward_2:
	.zero		556
